	.headerflags	@"EF_CUDA_TEXMODE_UNIFIED EF_CUDA_64BIT_ADDRESS EF_CUDA_ACCELERATORS EF_CUDA_SM90 EF_CUDA_VIRTUAL_SM(EF_CUDA_SM90)"
	.elftype	@"ET_EXEC"


//--------------------- .nv.info                  --------------------------
	.section	.nv.info,"",@"SHT_CUDA_INFO"
	.align	4


	//----- nvinfo : EIATTR_REGCOUNT
	.align		4
        /*0000*/ 	.byte	0x04, 0x2f
        /*0002*/ 	.short	(.L_1 - .L_0)
	.align		4
.L_0:
        /*0004*/ 	.word	index@(triton_poi_fused__unsafe_index_add_4)
        /*0008*/ 	.word	0x00000013


	//----- nvinfo : EIATTR_MIN_STACK_SIZE
	.align		4
.L_1:
        /*000c*/ 	.byte	0x04, 0x12
        /*000e*/ 	.short	(.L_3 - .L_2)
	.align		4
.L_2:
        /*0010*/ 	.word	index@(triton_poi_fused__unsafe_index_add_4)
        /*0014*/ 	.word	0x00000000


	//----- nvinfo : EIATTR_FRAME_SIZE
	.align		4
.L_3:
        /*0018*/ 	.byte	0x04, 0x11
        /*001a*/ 	.short	(.L_5 - .L_4)
	.align		4
.L_4:
        /*001c*/ 	.word	index@(triton_poi_fused__unsafe_index_add_4)
        /*0020*/ 	.word	0x00000000


	//----- nvinfo : EIATTR_MIN_STACK_SIZE
	.align		4
.L_5:
        /*0024*/ 	.byte	0x04, 0x12
        /*0026*/ 	.short	(.L_7 - .L_6)
	.align		4
.L_6:
        /*0028*/ 	.word	index@(triton_poi_fused__unsafe_index_add_4)
        /*002c*/ 	.word	0x00000000
.L_7:


//--------------------- .nv.info.triton_poi_fused__unsafe_index_add_4 --------------------------
	.section	.nv.info.triton_poi_fused__unsafe_index_add_4,"",@"SHT_CUDA_INFO"
	.sectionflags	@""
	.align	4


	//----- nvinfo : EIATTR_CUDA_API_VERSION
	.align		4
        /*0000*/ 	.byte	0x04, 0x37
        /*0002*/ 	.short	(.L_9 - .L_8)
.L_8:
        /*0004*/ 	.word	0x0000007c


	//----- nvinfo : EIATTR_KPARAM_INFO
	.align		4
.L_9:
        /*0008*/ 	.byte	0x04, 0x17
        /*000a*/ 	.short	(.L_11 - .L_10)
.L_10:
        /*000c*/ 	.word	0x00000000
        /*0010*/ 	.short	0x0005
        /*0012*/ 	.short	0x0024
        /*0014*/ 	.byte	0x00, 0xf0, 0x11, 0x00


	//----- nvinfo : EIATTR_KPARAM_INFO
	.align		4
.L_11:
        /*0018*/ 	.byte	0x04, 0x17
        /*001a*/ 	.short	(.L_13 - .L_12)
.L_12:
        /*001c*/ 	.word	0x00000000
        /*0020*/ 	.short	0x0004
        /*0022*/ 	.short	0x0020
        /*0024*/ 	.byte	0x00, 0xf0, 0x11, 0x00


	//----- nvinfo : EIATTR_KPARAM_INFO
	.align		4
.L_13:
        /*0028*/ 	.byte	0x04, 0x17
        /*002a*/ 	.short	(.L_15 - .L_14)
.L_14:
        /*002c*/ 	.word	0x00000000
        /*0030*/ 	.short	0x0003
        /*0032*/ 	.short	0x0018
        /*0034*/ 	.byte	0x00, 0xf4, 0x21, 0x00


	//----- nvinfo : EIATTR_KPARAM_INFO
	.align		4
.L_15:
        /*0038*/ 	.byte	0x04, 0x17
        /*003a*/ 	.short	(.L_17 - .L_16)
.L_16:
        /*003c*/ 	.word	0x00000000
        /*0040*/ 	.short	0x0002
        /*0042*/ 	.short	0x0010
        /*0044*/ 	.byte	0x00, 0xf4, 0x21, 0x00


	//----- nvinfo : EIATTR_KPARAM_INFO
	.align		4
.L_17:
        /*0048*/ 	.byte	0x04, 0x17
        /*004a*/ 	.short	(.L_19 - .L_18)
.L_18:
        /*004c*/ 	.word	0x00000000
        /*0050*/ 	.short	0x0001
        /*0052*/ 	.short	0x0008
        /*0054*/ 	.byte	0x00, 0xf4, 0x21, 0x00


	//----- nvinfo : EIATTR_KPARAM_INFO
	.align		4
.L_19:
        /*0058*/ 	.byte	0x04, 0x17
        /*005a*/ 	.short	(.L_21 - .L_20)
.L_20:
        /*005c*/ 	.word	0x00000000
        /*0060*/ 	.short	0x0000
        /*0062*/ 	.short	0x0000
        /*0064*/ 	.byte	0x00, 0xf4, 0x21, 0x00


	//----- nvinfo : EIATTR_SPARSE_MMA_MASK
	.align		4
.L_21:
        /*0068*/ 	.byte	0x03, 0x50
        /*006a*/ 	.short	0x0000


	//----- nvinfo : EIATTR_MAXREG_COUNT
	.align		4
        /*006c*/ 	.byte	0x03, 0x1b
        /*006e*/ 	.short	0x00ff


	//----- nvinfo : EIATTR_EXIT_INSTR_OFFSETS
	.align		4
        /*0070*/ 	.byte	0x04, 0x1c
        /*0072*/ 	.short	(.L_23 - .L_22)


	//   ....[0]....
.L_22:
        /*0074*/ 	.word	0x00000540


	//   ....[1]....
        /*0078*/ 	.word	0x00000560


	//----- nvinfo : EIATTR_REQNTID
	.align		4
.L_23:
        /*007c*/ 	.byte	0x04, 0x10
        /*007e*/ 	.short	(.L_25 - .L_24)
.L_24:
        /*0080*/ 	.word	0x00000080
        /*0084*/ 	.word	0x00000001
        /*0088*/ 	.word	0x00000001


	//----- nvinfo : EIATTR_CBANK_PARAM_SIZE
	.align		4
.L_25:
        /*008c*/ 	.byte	0x03, 0x19
        /*008e*/ 	.short	0x0028


	//----- nvinfo : EIATTR_PARAM_CBANK
	.align		4
        /*0090*/ 	.byte	0x04, 0x0a
        /*0092*/ 	.short	(.L_27 - .L_26)
	.align		4
.L_26:
        /*0094*/ 	.word	index@(.nv.constant0.triton_poi_fused__unsafe_index_add_4)
        /*0098*/ 	.short	0x0210
        /*009a*/ 	.short	0x0028


	//----- nvinfo : EIATTR_SW_WAR
	.align		4
.L_27:
        /*009c*/ 	.byte	0x04, 0x36
        /*009e*/ 	.short	(.L_29 - .L_28)
.L_28:
        /*00a0*/ 	.word	0x00000008
.L_29:


//--------------------- .nv.callgraph             --------------------------
	.section	.nv.callgraph,"",@"SHT_CUDA_CALLGRAPH"
	.align	4
	.sectionentsize	8
	.align		4
        /*0000*/ 	.word	0x00000000
	.align		4
        /*0004*/ 	.word	0xffffffff
	.align		4
        /*0008*/ 	.word	0x00000000
	.align		4
        /*000c*/ 	.word	0xfffffffe
	.align		4
        /*0010*/ 	.word	0x00000000
	.align		4
        /*0014*/ 	.word	0xfffffffd
	.align		4
        /*0018*/ 	.word	0x00000000
	.align		4
        /*001c*/ 	.word	0xfffffffc


//--------------------- .text.triton_poi_fused__unsafe_index_add_4 --------------------------
	.section	.text.triton_poi_fused__unsafe_index_add_4,"ax",@progbits
	.sectionflags	@"SHF_BARRIERS=1"
	.align	128
        .global         triton_poi_fused__unsafe_index_add_4
        .type           triton_poi_fused__unsafe_index_add_4,@function
        .size           triton_poi_fused__unsafe_index_add_4,(.L_x_1 - triton_poi_fused__unsafe_index_add_4)
        .other          triton_poi_fused__unsafe_index_add_4,@"STO_CUDA_ENTRY STV_DEFAULT"
triton_poi_fused__unsafe_index_add_4:
.text.triton_poi_fused__unsafe_index_add_4:
[----:B------:R-:W0:Y:S02]  /*0000*/  LDC R1, c[0x0][0x28] ;  /* 0x00000a00ff017b82 */ /* 0x000e240000000800 */
[----:B------:R-:W1:Y:S01]  /*0010*/  S2R R2, SR_TID.X ;  /* 0x0000000000027919 */ /* 0x000e620000002100 */
[----:B------:R-:W2:Y:S01]  /*0020*/  S2UR UR5, SR_CTAID.X ;  /* 0x00000000000579c3 */ /* 0x000ea20000002500 */
[----:B------:R-:W-:Y:S01]  /*0030*/  ULDC.64 UR6, c[0x0][0x208] ;  /* 0x0000820000067ab9 */ /* 0x000fe20000000a00 */
[----:B------:R-:W-:-:S06]  /*0040*/  ULDC.64 UR8, c[0x0][0x218] ;  /* 0x0000860000087ab9 */ /* 0x000fcc0000000a00 */
[----:B------:R-:W3:Y:S08]  /*0050*/  LDC.64 R4, c[0x0][0x210] ;  /* 0x00008400ff047b82 */ /* 0x000ef00000000a00 */
[----:B------:R-:W4:Y:S01]  /*0060*/  S2UR UR4, SR_CTAID.Y ;  /* 0x00000000000479c3 */ /* 0x000f220000002600 */
[----:B--2---:R-:W-:-:S07]  /*0070*/  USHF.L.U32 UR5, UR5, 0x4, URZ ;  /* 0x0000000405057899 */ /* 0x004fce000800063f */
[----:B------:R-:W2:Y:S01]  /*0080*/  LDC.64 R14, c[0x0][0x220] ;  /* 0x00008800ff0e7b82 */ /* 0x000ea20000000a00 */
[----:B-1----:R-:W-:-:S04]  /*0090*/  SHF.R.U32.HI R3, RZ, 0x3, R2 ;  /* 0x00000003ff037819 */ /* 0x002fc80000011602 */
[----:B------:R-:W-:-:S04]  /*00a0*/  SGXT.U32 R3, R3, 0x4 ;  /* 0x000000040303781a */ /* 0x000fc80000000000 */
[----:B------:R-:W-:-:S04]  /*00b0*/  LOP3.LUT R0, R3, UR5, RZ, 0xfc, !PT ;  /* 0x0000000503007c12 */ /* 0x000fc8000f8efcff */
[----:B------:R-:W-:Y:S02]  /*00c0*/  SHF.R.S32.HI R7, RZ, 0x1f, R0 ;  /* 0x0000001fff077819 */ /* 0x000fe40000011400 */
[----:B------:R-:W-:Y:S02]  /*00d0*/  ISETP.GE.AND P0, PT, R0, 0x10, PT ;  /* 0x000000100000780c */ /* 0x000fe40003f06270 */
[----:B------:R-:W-:-:S04]  /*00e0*/  LEA.HI R7, R7, R0, RZ, 0x2 ;  /* 0x0000000007077211 */ /* 0x000fc800078f10ff */
[----:B------:R-:W-:-:S05]  /*00f0*/  LOP3.LUT R9, R7, 0xfffffffc, RZ, 0xc0, !PT ;  /* 0xfffffffc07097812 */ /* 0x000fca00078ec0ff */
[----:B------:R-:W-:Y:S01]  /*0100*/  IMAD.IADD R11, R0, 0x1, -R9 ;  /* 0x00000001000b7824 */ /* 0x000fe200078e0a09 */
[----:B------:R-:W-:-:S03]  /*0110*/  CS2R R8, SRZ ;  /* 0x0000000000087805 */ /* 0x000fc6000001ff00 */
[----:B---3--:R-:W-:Y:S01]  /*0120*/  IMAD.WIDE R10, R11, 0x8, R4 ;  /* 0x000000080b0a7825 */ /* 0x008fe200078e0204 */
[----:B------:R-:W-:-:S04]  /*0130*/  SHF.R.S32.HI R7, RZ, 0x2, R7 ;  /* 0x00000002ff077819 */ /* 0x000fc80000011407 */
[----:B------:R-:W3:Y:S01]  /*0140*/  @!P0 LDG.E.EL.64 R8, desc[UR6][R10.64] ;  /* 0x000000060a088981 */ /* 0x000ee2000c2e1b00 */
[----:B------:R-:W-:Y:S01]  /*0150*/  IMAD.WIDE R4, R7, 0x8, R4 ;  /* 0x0000000807047825 */ /* 0x000fe200078e0204 */
[----:B------:R-:W-:-:S03]  /*0160*/  CS2R R6, SRZ ;  /* 0x0000000000067805 */ /* 0x000fc6000001ff00 */
[----:B------:R-:W-:-:S03]  /*0170*/  IMAD.SHL.U32 R12, R2, 0x2, RZ ;  /* 0x00000002020c7824 */ /* 0x000fc600078e00ff */
[----:B------:R1:W5:Y:S01]  /*0180*/  @!P0 LDG.E.EL.64 R6, desc[UR6][R4.64] ;  /* 0x0000000604068981 */ /* 0x000362000c2e1b00 */
[----:B----4-:R-:W-:Y:S01]  /*0190*/  USHF.L.U32 UR4, UR4, 0x4, URZ ;  /* 0x0000000404047899 */ /* 0x010fe2000800063f */
[----:B------:R-:W-:-:S04]  /*01a0*/  LOP3.LUT R12, R12, 0xe, RZ, 0xc0, !PT ;  /* 0x0000000e0c0c7812 */ /* 0x000fc800078ec0ff */
[----:B------:R-:W-:Y:S02]  /*01b0*/  LOP3.LUT R16, R12, UR5, RZ, 0xfc, !PT ;  /* 0x000000050c107c12 */ /* 0x000fe4000f8efcff */
[----:B------:R-:W-:Y:S02]  /*01c0*/  LOP3.LUT R13, R3, UR4, RZ, 0xfc, !PT ;  /* 0x00000004030d7c12 */ /* 0x000fe4000f8efcff */
[----:B------:R-:W-:Y:S02]  /*01d0*/  ISETP.GE.AND P1, PT, R16, 0x10, PT ;  /* 0x000000101000780c */ /* 0x000fe40003f26270 */
[----:B-1----:R-:W-:Y:S02]  /*01e0*/  CS2R R4, SRZ ;  /* 0x0000000000047805 */ /* 0x002fe4000001ff00 */
[C---:B------:R-:W-:Y:S01]  /*01f0*/  ISETP.LT.AND P1, PT, R13.reuse, 0x200, !P1 ;  /* 0x000002000d00780c */ /* 0x040fe20004f21270 */
[----:B------:R-:W-:-:S04]  /*0200*/  IMAD R13, R13, 0x10, R16 ;  /* 0x000000100d0d7824 */ /* 0x000fc800078e0210 */
[----:B--2---:R-:W-:-:S08]  /*0210*/  IMAD.WIDE R14, R13, 0x4, R14 ;  /* 0x000000040d0e7825 */ /* 0x004fd000078e020e */
[----:B------:R5:W2:Y:S01]  /*0220*/  @P1 LDG.E.EL.64 R4, desc[UR6][R14.64] ;  /* 0x000000060e041981 */ /* 0x000aa2000c2e1b00 */
[----:B------:R-:W-:Y:S01]  /*0230*/  LOP3.LUT R12, R12, UR4, RZ, 0xfc, !PT ;  /* 0x000000040c0c7c12 */ /* 0x000fe2000f8efcff */
[----:B------:R-:W1:Y:S01]  /*0240*/  S2UR UR5, SR_CgaCtaId ;  /* 0x00000000000579c3 */ /* 0x000e620000008800 */
[----:B------:R-:W-:Y:S02]  /*0250*/  UMOV UR4, 0x400 ;  /* 0x0000040000047882 */ /* 0x000fe40000000000 */
[----:B------:R-:W-:Y:S02]  /*0260*/  SHF.R.S32.HI R11, RZ, 0x1f, R12 ;  /* 0x0000001fff0b7819 */ /* 0x000fe4000001140c */
[----:B------:R-:W-:Y:S01]  /*0270*/  ISETP.LT.AND P0, PT, R12, 0x200, !P0 ;  /* 0x000002000c00780c */ /* 0x000fe20004701270 */
[----:B-1----:R-:W-:Y:S01]  /*0280*/  UPRMT UR4, UR5, 0x654, UR4 ;  /* 0x0000065405047896 */ /* 0x002fe20008000004 */
[----:B---3--:R-:W-:-:S04]  /*0290*/  SHF.R.U32.HI R13, RZ, 0x19, R9 ;  /* 0x00000019ff0d7819 */ /* 0x008fc80000011609 */
[----:B------:R-:W-:-:S04]  /*02a0*/  LOP3.LUT R13, R13, 0x40, RZ, 0xc0, !PT ;  /* 0x000000400d0d7812 */ /* 0x000fc800078ec0ff */
[----:B------:R-:W-:Y:S02]  /*02b0*/  IADD3 R13, P1, R8, R13, RZ ;  /* 0x0000000d080d7210 */ /* 0x000fe40007f3e0ff */
[----:B------:R-:W-:Y:S02]  /*02c0*/  LEA.HI R8, R11, R12, RZ, 0x7 ;  /* 0x0000000c0b087211 */ /* 0x000fe400078f38ff */
[----:B-----5:R-:W-:Y:S01]  /*02d0*/  SHF.R.U32.HI R15, RZ, 0x19, R7 ;  /* 0x00000019ff0f7819 */ /* 0x020fe20000011607 */
[----:B------:R-:W-:Y:S01]  /*02e0*/  IMAD.X R16, RZ, RZ, R9, P1 ;  /* 0x000000ffff107224 */ /* 0x000fe200008e0609 */
[C---:B------:R-:W-:Y:S02]  /*02f0*/  LEA R10, P1, R13.reuse, UR8, 0x9 ;  /* 0x000000080d0a7c11 */ /* 0x040fe4000f8248ff */
[----:B------:R-:W-:Y:S02]  /*0300*/  LOP3.LUT R9, R8, 0xffffff80, RZ, 0xc0, !PT ;  /* 0xffffff8008097812 */ /* 0x000fe400078ec0ff */
[----:B------:R-:W-:Y:S01]  /*0310*/  LEA.HI.X R11, R13, UR9, R16, 0x9, P1 ;  /* 0x000000090d0b7c11 */ /* 0x000fe200088f4c10 */
[----:B------:R-:W-:Y:S01]  /*0320*/  IMAD.SHL.U32 R13, R2, 0x20, RZ ;  /* 0x00000020020d7824 */ /* 0x000fe200078e00ff */
[----:B------:R-:W-:Y:S01]  /*0330*/  LOP3.LUT R15, R15, 0x40, RZ, 0xc0, !PT ;  /* 0x000000400f0f7812 */ /* 0x000fe200078ec0ff */
[----:B------:R-:W-:Y:S01]  /*0340*/  IMAD.IADD R9, R12, 0x1, -R9 ;  /* 0x000000010c097824 */ /* 0x000fe200078e0a09 */
[----:B------:R-:W-:-:S02]  /*0350*/  SHF.R.S32.HI R8, RZ, 0x7, R8 ;  /* 0x00000007ff087819 */ /* 0x000fc40000011408 */
[----:B------:R-:W-:Y:S01]  /*0360*/  IADD3 R15, P1, R6, R15, RZ ;  /* 0x0000000f060f7210 */ /* 0x000fe20007f3e0ff */
[----:B------:R-:W-:-:S04]  /*0370*/  IMAD.WIDE R10, R9, 0x4, R10 ;  /* 0x00000004090a7825 */ /* 0x000fc800078e020a */
[----:B------:R-:W-:Y:S01]  /*0380*/  IMAD.X R7, RZ, RZ, R7, P1 ;  /* 0x000000ffff077224 */ /* 0x000fe200008e0607 */
[----:B------:R-:W-:Y:S02]  /*0390*/  LEA R6, P1, R15, R10, 0xf ;  /* 0x0000000a0f067211 */ /* 0x000fe400078278ff */
[----:B------:R-:W-:Y:S02]  /*03a0*/  LOP3.LUT R10, R13, 0xe0, RZ, 0xc0, !PT ;  /* 0x000000e00d0a7812 */ /* 0x000fe400078ec0ff */
[----:B------:R-:W-:Y:S02]  /*03b0*/  LEA.HI.X R7, R15, R11, R7, 0xf, P1 ;  /* 0x0000000b0f077211 */ /* 0x000fe400008f7c07 */
[C---:B------:R-:W-:Y:S02]  /*03c0*/  LOP3.LUT R11, R10.reuse, 0x10, RZ, 0xfc, !PT ;  /* 0x000000100a0b7812 */ /* 0x040fe400078efcff */
[C---:B------:R-:W-:Y:S02]  /*03d0*/  LOP3.LUT R3, R10.reuse, R3, RZ, 0xfc, !PT ;  /* 0x000000030a037212 */ /* 0x040fe400078efcff */
[----:B------:R-:W-:-:S02]  /*03e0*/  LEA.HI R10, R10, UR4, RZ, 0x1f ;  /* 0x000000040a0a7c11 */ /* 0x000fc4000f8ff8ff */
[----:B------:R-:W-:Y:S01]  /*03f0*/  LEA.HI R12, R11, UR4, RZ, 0x1f ;  /* 0x000000040b0c7c11 */ /* 0x000fe2000f8ff8ff */
[----:B------:R-:W-:Y:S02]  /*0400*/  IMAD.SHL.U32 R11, R8, 0x80000, RZ ;  /* 0x00080000080b7824 */ /* 0x000fe400078e00ff */
[C---:B------:R-:W-:Y:S02]  /*0410*/  IMAD R13, R3.reuse, 0x4, R10 ;  /* 0x00000004030d7824 */ /* 0x040fe400078e020a */
[----:B------:R-:W-:Y:S02]  /*0420*/  IMAD R12, R3, 0x4, R12 ;  /* 0x00000004030c7824 */ /* 0x000fe400078e020c */
[----:B------:R-:W-:Y:S01]  /*0430*/  IMAD.WIDE R10, R11, 0x4, R6 ;  /* 0x000000040b0a7825 */ /* 0x000fe200078e0206 */
[----:B--2---:R-:W-:Y:S01]  /*0440*/  STS [R13], R4 ;  /* 0x000000040d007388 */ /* 0x004fe20000000800 */
[----:B------:R-:W-:-:S03]  /*0450*/  CS2R R6, SRZ ;  /* 0x0000000000067805 */ /* 0x000fc6000001ff00 */
[----:B------:R-:W-:Y:S01]  /*0460*/  STS [R12+0x40], R5 ;  /* 0x000040050c007388 */ /* 0x000fe20000000800 */
[----:B------:R-:W-:Y:S06]  /*0470*/  BAR.SYNC.DEFER_BLOCKING 0x0 ;  /* 0x0000000000007b1d */ /* 0x000fec0000010000 */
[----:B------:R-:W2:Y:S01]  /*0480*/  @P0 LDG.E.64 R6, desc[UR6][R10.64] ;  /* 0x000000060a060981 */ /* 0x000ea2000c1e1b00 */
[C---:B------:R-:W-:Y:S01]  /*0490*/  IMAD.SHL.U32 R3, R2.reuse, 0x8, RZ ;  /* 0x0000000802037824 */ /* 0x040fe200078e00ff */
[----:B------:R-:W-:Y:S01]  /*04a0*/  LOP3.LUT R2, R2, 0x78, RZ, 0xc0, !PT ;  /* 0x0000007802027812 */ /* 0x000fe200078ec0ff */
[----:B------:R-:W-:-:S03]  /*04b0*/  IMAD R9, R0, 0x80, R9 ;  /* 0x0000008000097824 */ /* 0x000fc600078e0209 */
[----:B------:R-:W-:Y:S01]  /*04c0*/  LOP3.LUT R3, R3, 0x3f8, RZ, 0xc0, !PT ;  /* 0x000003f803037812 */ /* 0x000fe200078ec0ff */
[----:B------:R-:W-:-:S03]  /*04d0*/  IMAD R9, R8, 0x800, R9 ;  /* 0x0000080008097824 */ /* 0x000fc600078e0209 */
[----:B------:R-:W-:Y:S02]  /*04e0*/  IADD3 R14, R3, UR4, R2 ;  /* 0x00000004030e7c10 */ /* 0x000fe4000fffe002 */
[----:B------:R-:W1:Y:S04]  /*04f0*/  LDC.64 R2, c[0x0][0x228] ;  /* 0x00008a00ff027b82 */ /* 0x000e680000000a00 */
[----:B------:R-:W2:Y:S01]  /*0500*/  LDS.64 R14, [R14] ;  /* 0x000000000e0e7984 */ /* 0x000ea20000000a00 */
[----:B-1----:R-:W-:-:S04]  /*0510*/  IMAD.WIDE R2, R9, 0x4, R2 ;  /* 0x0000000409027825 */ /* 0x002fc800078e0202 */
[----:B--2---:R-:W-:Y:S01]  /*0520*/  FADD R6, R14, R6 ;  /* 0x000000060e067221 */ /* 0x004fe20000000000 */
[----:B------:R-:W-:Y:S01]  /*0530*/  FADD R7, R15, R7 ;  /* 0x000000070f077221 */ /* 0x000fe20000000000 */
[----:B------:R-:W-:Y:S06]  /*0540*/  @!P0 EXIT ;  /* 0x000000000000894d */ /* 0x000fec0003800000 */
[----:B------:R-:W-:Y:S01]  /*0550*/  STG.E.64 desc[UR6][R2.64], R6 ;  /* 0x0000000602007986 */ /* 0x000fe2000c101b06 */
[----:B------:R-:W-:Y:S05]  /*0560*/  EXIT ;  /* 0x000000000000794d */ /* 0x000fea0003800000 */
.L_x_0:
[----:B------:R-:W-:-:S00]  /*0570*/  BRA `(.L_x_0) ;  /* 0xfffffffc00fc7947 */ /* 0x000fc0000383ffff */
[----:B------:R-:W-:-:S00]  /*0580*/  NOP ;  /* 0x0000000000007918 */ /* 0x000fc00000000000 */
[----:B------:R-:W-:-:S00]  /*0590*/  NOP ;  /* 0x0000000000007918 */ /* 0x000fc00000000000 */
[----:B------:R-:W-:-:S00]  /*05a0*/  NOP ;  /* 0x0000000000007918 */ /* 0x000fc00000000000 */
[----:B------:R-:W-:-:S00]  /*05b0*/  NOP ;  /* 0x0000000000007918 */ /* 0x000fc00000000000 */
[----:B------:R-:W-:-:S00]  /*05c0*/  NOP ;  /* 0x0000000000007918 */ /* 0x000fc00000000000 */
[----:B------:R-:W-:-:S00]  /*05d0*/  NOP ;  /* 0x0000000000007918 */ /* 0x000fc00000000000 */
[----:B------:R-:W-:-:S00]  /*05e0*/  NOP ;  /* 0x0000000000007918 */ /* 0x000fc00000000000 */
[----:B------:R-:W-:-:S00]  /*05f0*/  NOP ;  /* 0x0000000000007918 */ /* 0x000fc00000000000 */
.L_x_1:


//--------------------- .nv.shared.triton_poi_fused__unsafe_index_add_4 --------------------------
	.section	.nv.shared.triton_poi_fused__unsafe_index_add_4,"aw",@nobits
	.sectionflags	@""
	.align	16
	.zero		1024


//--------------------- .nv.constant0.triton_poi_fused__unsafe_index_add_4 --------------------------
	.section	.nv.constant0.triton_poi_fused__unsafe_index_add_4,"a",@progbits
	.sectionflags	@""
	.align	4
.nv.constant0.triton_poi_fused__unsafe_index_add_4:
	.zero		568
